//
// Generated by NVIDIA NVVM Compiler
//
// Compiler Build ID: CL-36424714
// Cuda compilation tools, release 13.0, V13.0.88
// Based on NVVM 20.0.0
//

.version 9.0
.target sm_100
.address_size 64

	// .globl	_Z6kernelv
.extern .func  (.param .b32 func_retval0) vprintf
(
	.param .b64 vprintf_param_0,
	.param .b64 vprintf_param_1
)
;
.global .align 1 .b8 $str[25] = {72, 101, 108, 108, 111, 32, 102, 114, 111, 109, 32, 67, 85, 68, 65, 32, 107, 101, 114, 110, 101, 108, 33, 10};

.visible .entry _Z6kernelv()
{
	.reg .b32 	%r<3>;
	.reg .b64 	%rd<3>;

	mov.u64 	%rd1, $str;
	cvta.global.u64 	%rd2, %rd1;
	{ // callseq 0, 0
	.param .b64 param0;
	st.param.b64 	[param0], %rd2;
	.param .b64 param1;
	st.param.b64 	[param1], 0;
	.param .b32 retval0;
	call.uni (retval0), 
	vprintf, 
	(
	param0, 
	param1
	);
	ld.param.b32 	%r1, [retval0];
	} // callseq 0
	ret;

}


// ===== COMPILED SASS (sm_100) =====

	.target	sm_100

	.elftype	@"ET_EXEC"


//--------------------- .note.nv.tkinfo           --------------------------
	.section	.note.nv.tkinfo,"",@"SHT_NOTE"
	.sectionflags	@"SHF_NOTE_NV_TKINFO"
	.tkinfo
        /*0018*/ 	.word	0x00000002
        /*0030*/ 	.string	""
        /*0030*/ 	.string	"ptxas"
        /*0030*/ 	.string	"Cuda compilation tools, release 13.0, V13.0.88"
        /*0030*/ 	.string	"Build cuda_13.0.r13.0/compiler.36424714_0"
        /*0030*/ 	.string	"-arch sm_100 -m 64 "



//--------------------- .note.nv.cuinfo           --------------------------
	.section	.note.nv.cuinfo,"",@"SHT_NOTE"
	.sectionflags	@"SHF_NOTE_NV_CUINFO"
        /*0018*/ 	.short	0x0002
        /*001a*/ 	.short	0x0064
        /*001c*/ 	.short	0x0082
	.zero		2


//--------------------- .nv.info                  --------------------------
	.section	.nv.info,"",@"SHT_CUDA_INFO"
	.align	4


	//----- nvinfo : EIATTR_REGCOUNT
	.align		4
        /*0000*/ 	.byte	0x04, 0x2f
        /*0002*/ 	.short	(.L_2 - .L_1)
	.align		4
.L_1:
        /*0004*/ 	.word	index@(_Z6kernelv)
        /*0008*/ 	.word	0x00000018


	//----- nvinfo : EIATTR_FRAME_SIZE
	.align		4
.L_2:
        /*000c*/ 	.byte	0x04, 0x11
        /*000e*/ 	.short	(.L_4 - .L_3)
	.align		4
.L_3:
        /*0010*/ 	.word	index@(_Z6kernelv)
        /*0014*/ 	.word	0x00000000


	//----- nvinfo : EIATTR_MIN_STACK_SIZE
	.align		4
.L_4:
        /*0018*/ 	.byte	0x04, 0x12
        /*001a*/ 	.short	(.L_6 - .L_5)
	.align		4
.L_5:
        /*001c*/ 	.word	index@(_Z6kernelv)
        /*0020*/ 	.word	0x00000000
.L_6:


//--------------------- .nv.compat                --------------------------
	.section	.nv.compat,"",@"SHT_CUDA_COMPAT_INFO"
	.align	4
        /*0000*/ 	.byte	0x02, 0x09, 0x00, 0x00, 0x02, 0x02, 0x01, 0x00, 0x02, 0x05, 0x05, 0x00, 0x03, 0x07, 0x01, 0x01
        /*0010*/ 	.byte	0x02, 0x03, 0x00, 0x00, 0x02, 0x06, 0x01, 0x00, 0x04, 0x0b, 0x08, 0x00, 0x09, 0x00, 0x00, 0x00
        /*0020*/ 	.byte	0x00, 0x00, 0x00, 0x00


//--------------------- .nv.info._Z6kernelv       --------------------------
	.section	.nv.info._Z6kernelv,"",@"SHT_CUDA_INFO"
	.sectionflags	@""
	.align	4


	//----- nvinfo : EIATTR_CUDA_API_VERSION
	.align		4
        /*0000*/ 	.byte	0x04, 0x37
        /*0002*/ 	.short	(.L_8 - .L_7)
.L_7:
        /*0004*/ 	.word	0x00000082


	//----- nvinfo : EIATTR_SPARSE_MMA_MASK
	.align		4
.L_8:
        /*0008*/ 	.byte	0x03, 0x50
        /*000a*/ 	.short	0x0000


	//----- nvinfo : EIATTR_MAXREG_COUNT
	.align		4
        /*000c*/ 	.byte	0x03, 0x1b
        /*000e*/ 	.short	0x00ff


	//----- nvinfo : EIATTR_EXTERNS
	.align		4
        /*0010*/ 	.byte	0x04, 0x0f
        /*0012*/ 	.short	(.L_10 - .L_9)


	//   ....[0]....
	.align		4
.L_9:
        /*0014*/ 	.word	index@(vprintf)


	//----- nvinfo : EIATTR_MERCURY_ISA_VERSION
	.align		4
.L_10:
        /*0018*/ 	.byte	0x03, 0x5f
        /*001a*/ 	.short	0x0101


	//----- nvinfo : EIATTR_VRC_CTA_INIT_COUNT
	.align		4
        /*001c*/ 	.byte	0x02, 0x4a
	.zero		1
	.zero		1


	//----- nvinfo : EIATTR_SYSCALL_OFFSETS
	.align		4
        /*0020*/ 	.byte	0x04, 0x46
        /*0022*/ 	.short	(.L_12 - .L_11)


	//   ....[0]....
.L_11:
        /*0024*/ 	.word	0x00000080


	//----- nvinfo : EIATTR_EXIT_INSTR_OFFSETS
	.align		4
.L_12:
        /*0028*/ 	.byte	0x04, 0x1c
        /*002a*/ 	.short	(.L_14 - .L_13)


	//   ....[0]....
.L_13:
        /*002c*/ 	.word	0x00000090


	//----- nvinfo : EIATTR_SW_WAR
	.align		4
.L_14:
        /*0030*/ 	.byte	0x04, 0x36
        /*0032*/ 	.short	(.L_16 - .L_15)
.L_15:
        /*0034*/ 	.word	0x00000008
.L_16:


//--------------------- .nv.callgraph             --------------------------
	.section	.nv.callgraph,"",@"SHT_CUDA_CALLGRAPH"
	.align	4
	.sectionentsize	8
	.align		4
        /*0000*/ 	.word	0x00000000
	.align		4
        /*0004*/ 	.word	0xffffffff
	.align		4
        /*0008*/ 	.word	index@(_Z6kernelv)
	.align		4
        /*000c*/ 	.word	index@(vprintf)
	.align		4
        /*0010*/ 	.word	0x00000000
	.align		4
        /*0014*/ 	.word	0xfffffffe
	.align		4
        /*0018*/ 	.word	0x00000000
	.align		4
        /*001c*/ 	.word	0xfffffffd
	.align		4
        /*0020*/ 	.word	0x00000000
	.align		4
        /*0024*/ 	.word	0xfffffffc


//--------------------- .nv.constant4             --------------------------
	.section	.nv.constant4,"a",@progbits
	.align	8
	.align		8
.nv.constant4:
        /*0000*/ 	.dword	vprintf
	.align		8
        /*0008*/ 	.dword	$str


//--------------------- .text._Z6kernelv          --------------------------
	.section	.text._Z6kernelv,"ax",@progbits
	.align	128
        .global         _Z6kernelv
        .type           _Z6kernelv,@function
        .size           _Z6kernelv,(.L_x_2 - _Z6kernelv)
        .other          _Z6kernelv,@"STO_CUDA_ENTRY STV_DEFAULT"
_Z6kernelv:
.text._Z6kernelv:
[----:B------:R-:W0:Y:S01]  /*0000*/  LDC R1, c[0x0][0x37c] ;  /* 0x0000df00ff017b82 */ /* 0x000e220000000800 */
[----:B------:R-:W-:Y:S01]  /*0010*/  MOV R0, 0x0 ;  /* 0x0000000000007802 */ /* 0x000fe20000000f00 */
[----:B------:R-:W1:Y:S01]  /*0020*/  LDCU.64 UR4, c[0x4][0x8] ;  /* 0x01000100ff0477ac */ /* 0x000e620008000a00 */
[----:B------:R-:W-:-:S05]  /*0030*/  CS2R R6, SRZ ;  /* 0x0000000000067805 */ /* 0x000fca000001ff00 */
[----:B------:R2:W3:Y:S01]  /*0040*/  LDC.64 R2, c[0x4][R0] ;  /* 0x0100000000027b82 */ /* 0x0004e20000000a00 */
[----:B-1----:R-:W-:Y:S02]  /*0050*/  IMAD.U32 R4, RZ, RZ, UR4 ;  /* 0x00000004ff047e24 */ /* 0x002fe4000f8e00ff */
[----:B--2---:R-:W-:-:S07]  /*0060*/  IMAD.U32 R5, RZ, RZ, UR5 ;  /* 0x00000005ff057e24 */ /* 0x004fce000f8e00ff */
[----:B------:R-:W-:-:S07]  /*0070*/  LEPC R20, `(.L_x_0) ;  /* 0x000000001014794e */ /* 0x000fce0000000000 */
[----:B0--3--:R-:W-:Y:S05]  /*0080*/  CALL.ABS.NOINC R2 ;  /* 0x0000000002007343 */ /* 0x009fea0003c00000 */
.L_x_0:
[----:B------:R-:W-:Y:S05]  /*0090*/  EXIT ;  /* 0x000000000000794d */ /* 0x000fea0003800000 */
.L_x_1:
[----:B------:R-:W-:-:S00]  /*00a0*/  BRA `(.L_x_1) ;  /* 0xfffffffc00fc7947 */ /* 0x000fc0000383ffff */
[----:B------:R-:W-:-:S00]  /*00b0*/  NOP ;  /* 0x0000000000007918 */ /* 0x000fc00000000000 */
        /* <DEDUP_REMOVED lines=12> */
.L_x_2:


//--------------------- .nv.global.init           --------------------------
	.section	.nv.global.init,"aw",@progbits
.nv.global.init:
	.type		$str,@object
	.size		$str,(.L_0 - $str)
$str:
        /*0000*/ 	.byte	0x48, 0x65, 0x6c, 0x6c, 0x6f, 0x20, 0x66, 0x72, 0x6f, 0x6d, 0x20, 0x43, 0x55, 0x44, 0x41, 0x20
        /*0010*/ 	.byte	0x6b, 0x65, 0x72, 0x6e, 0x65, 0x6c, 0x21, 0x0a, 0x00
.L_0:


//--------------------- .nv.shared.reserved.0     --------------------------
	.section	.nv.shared.reserved.0,"aw",@nobits
	.weak		__nv_reservedSMEM_offset_0_alias
	.size		__nv_reservedSMEM_offset_0_alias, 0, 64
	.other		__nv_reservedSMEM_offset_0_alias,@"STO_CUDA_RESERVED_SHARED STV_DEFAULT"
__nv_reservedSMEM_offset_0_alias:
	.zero		0
	.zero		64


//--------------------- .nv.constant0._Z6kernelv  --------------------------
	.section	.nv.constant0._Z6kernelv,"a",@progbits
	.sectionflags	@""
	.align	4
.nv.constant0._Z6kernelv:
	.zero		896


//--------------------- SYMBOLS --------------------------

	.type		.nv.reservedSmem.offset0,@object
	.size		.nv.reservedSmem.offset0,0x4
	.type		vprintf,@function
